//
// Generated by NVIDIA NVVM Compiler
//
// Compiler Build ID: CL-36424714
// Cuda compilation tools, release 13.0, V13.0.88
// Based on NVVM 20.0.0
//

.version 9.0
.target sm_100
.address_size 64

	// .globl	_Z15tensorExpansionPfPKffjj

.visible .entry _Z15tensorExpansionPfPKffjj(
	.param .u64 .ptr .align 1 _Z15tensorExpansionPfPKffjj_param_0,
	.param .u64 .ptr .align 1 _Z15tensorExpansionPfPKffjj_param_1,
	.param .f32 _Z15tensorExpansionPfPKffjj_param_2,
	.param .u32 _Z15tensorExpansionPfPKffjj_param_3,
	.param .u32 _Z15tensorExpansionPfPKffjj_param_4
)
{
	.reg .pred 	%p<2>;
	.reg .b32 	%r<8>;
	.reg .b32 	%f<4>;
	.reg .b64 	%rd<9>;

	ld.param.u64 	%rd1, [_Z15tensorExpansionPfPKffjj_param_0];
	ld.param.u64 	%rd2, [_Z15tensorExpansionPfPKffjj_param_1];
	ld.param.f32 	%f1, [_Z15tensorExpansionPfPKffjj_param_2];
	ld.param.u32 	%r3, [_Z15tensorExpansionPfPKffjj_param_3];
	ld.param.u32 	%r2, [_Z15tensorExpansionPfPKffjj_param_4];
	mov.u32 	%r4, %ctaid.x;
	mov.u32 	%r5, %ntid.x;
	mov.u32 	%r6, %tid.x;
	mad.lo.s32 	%r1, %r4, %r5, %r6;
	setp.ge.u32 	%p1, %r1, %r3;
	@%p1 bra 	$L__BB0_2;
	cvta.to.global.u64 	%rd3, %rd2;
	cvta.to.global.u64 	%rd4, %rd1;
	div.u32 	%r7, %r1, %r2;
	mul.wide.u32 	%rd5, %r7, 4;
	add.s64 	%rd6, %rd3, %rd5;
	ld.global.nc.f32 	%f2, [%rd6];
	mul.f32 	%f3, %f1, %f2;
	mul.wide.u32 	%rd7, %r1, 4;
	add.s64 	%rd8, %rd4, %rd7;
	st.global.f32 	[%rd8], %f3;
$L__BB0_2:
	ret;

}
	// .globl	_Z23broadcastAddBiasInplacePfPKfjj
.visible .entry _Z23broadcastAddBiasInplacePfPKfjj(
	.param .u64 .ptr .align 1 _Z23broadcastAddBiasInplacePfPKfjj_param_0,
	.param .u64 .ptr .align 1 _Z23broadcastAddBiasInplacePfPKfjj_param_1,
	.param .u32 _Z23broadcastAddBiasInplacePfPKfjj_param_2,
	.param .u32 _Z23broadcastAddBiasInplacePfPKfjj_param_3
)
{
	.reg .pred 	%p<2>;
	.reg .b32 	%r<8>;
	.reg .b32 	%f<4>;
	.reg .b64 	%rd<9>;

	ld.param.u64 	%rd1, [_Z23broadcastAddBiasInplacePfPKfjj_param_0];
	ld.param.u64 	%rd2, [_Z23broadcastAddBiasInplacePfPKfjj_param_1];
	ld.param.u32 	%r2, [_Z23broadcastAddBiasInplacePfPKfjj_param_2];
	ld.param.u32 	%r3, [_Z23broadcastAddBiasInplacePfPKfjj_param_3];
	mov.u32 	%r4, %ctaid.x;
	mov.u32 	%r5, %ntid.x;
	mov.u32 	%r6, %tid.x;
	mad.lo.s32 	%r1, %r4, %r5, %r6;
	setp.ge.u32 	%p1, %r1, %r3;
	@%p1 bra 	$L__BB1_2;
	cvta.to.global.u64 	%rd3, %rd2;
	cvta.to.global.u64 	%rd4, %rd1;
	rem.u32 	%r7, %r1, %r2;
	mul.wide.u32 	%rd5, %r7, 4;
	add.s64 	%rd6, %rd3, %rd5;
	ld.global.nc.f32 	%f1, [%rd6];
	mul.wide.u32 	%rd7, %r1, 4;
	add.s64 	%rd8, %rd4, %rd7;
	ld.global.f32 	%f2, [%rd8];
	add.f32 	%f3, %f1, %f2;
	st.global.f32 	[%rd8], %f3;
$L__BB1_2:
	ret;

}


// ===== COMPILED SASS (sm_100) =====

	.target	sm_100

	.elftype	@"ET_EXEC"


//--------------------- .note.nv.tkinfo           --------------------------
	.section	.note.nv.tkinfo,"",@"SHT_NOTE"
	.sectionflags	@"SHF_NOTE_NV_TKINFO"
	.tkinfo
        /*0018*/ 	.word	0x00000002
        /*0030*/ 	.string	""
        /*0030*/ 	.string	"ptxas"
        /*0030*/ 	.string	"Cuda compilation tools, release 13.0, V13.0.88"
        /*0030*/ 	.string	"Build cuda_13.0.r13.0/compiler.36424714_0"
        /*0030*/ 	.string	"-arch sm_100 -m 64 "



//--------------------- .note.nv.cuinfo           --------------------------
	.section	.note.nv.cuinfo,"",@"SHT_NOTE"
	.sectionflags	@"SHF_NOTE_NV_CUINFO"
        /*0018*/ 	.short	0x0002
        /*001a*/ 	.short	0x0064
        /*001c*/ 	.short	0x0082
	.zero		2


//--------------------- .nv.info                  --------------------------
	.section	.nv.info,"",@"SHT_CUDA_INFO"
	.align	4


	//----- nvinfo : EIATTR_REGCOUNT
	.align		4
        /*0000*/ 	.byte	0x04, 0x2f
        /*0002*/ 	.short	(.L_1 - .L_0)
	.align		4
.L_0:
        /*0004*/ 	.word	index@(_Z15tensorExpansionPfPKffjj)
        /*0008*/ 	.word	0x0000000a


	//----- nvinfo : EIATTR_FRAME_SIZE
	.align		4
.L_1:
        /*000c*/ 	.byte	0x04, 0x11
        /*000e*/ 	.short	(.L_3 - .L_2)
	.align		4
.L_2:
        /*0010*/ 	.word	index@(_Z15tensorExpansionPfPKffjj)
        /*0014*/ 	.word	0x00000000


	//----- nvinfo : EIATTR_REGCOUNT
	.align		4
.L_3:
        /*0018*/ 	.byte	0x04, 0x2f
        /*001a*/ 	.short	(.L_5 - .L_4)
	.align		4
.L_4:
        /*001c*/ 	.word	index@(_Z23broadcastAddBiasInplacePfPKfjj)
        /*0020*/ 	.word	0x0000000c


	//----- nvinfo : EIATTR_FRAME_SIZE
	.align		4
.L_5:
        /*0024*/ 	.byte	0x04, 0x11
        /*0026*/ 	.short	(.L_7 - .L_6)
	.align		4
.L_6:
        /*0028*/ 	.word	index@(_Z23broadcastAddBiasInplacePfPKfjj)
        /*002c*/ 	.word	0x00000000


	//----- nvinfo : EIATTR_MIN_STACK_SIZE
	.align		4
.L_7:
        /*0030*/ 	.byte	0x04, 0x12
        /*0032*/ 	.short	(.L_9 - .L_8)
	.align		4
.L_8:
        /*0034*/ 	.word	index@(_Z23broadcastAddBiasInplacePfPKfjj)
        /*0038*/ 	.word	0x00000000


	//----- nvinfo : EIATTR_MIN_STACK_SIZE
	.align		4
.L_9:
        /*003c*/ 	.byte	0x04, 0x12
        /*003e*/ 	.short	(.L_11 - .L_10)
	.align		4
.L_10:
        /*0040*/ 	.word	index@(_Z15tensorExpansionPfPKffjj)
        /*0044*/ 	.word	0x00000000
.L_11:


//--------------------- .nv.compat                --------------------------
	.section	.nv.compat,"",@"SHT_CUDA_COMPAT_INFO"
	.align	4
        /*0000*/ 	.byte	0x02, 0x09, 0x00, 0x00, 0x02, 0x02, 0x01, 0x00, 0x02, 0x05, 0x05, 0x00, 0x03, 0x07, 0x01, 0x01
        /*0010*/ 	.byte	0x02, 0x03, 0x00, 0x00, 0x02, 0x06, 0x01, 0x00, 0x04, 0x0b, 0x08, 0x00, 0x09, 0x00, 0x00, 0x00
        /*0020*/ 	.byte	0x00, 0x00, 0x00, 0x00


//--------------------- .nv.info._Z23broadcastAddBiasInplacePfPKfjj --------------------------
	.section	.nv.info._Z23broadcastAddBiasInplacePfPKfjj,"",@"SHT_CUDA_INFO"
	.sectionflags	@""
	.align	4


	//----- nvinfo : EIATTR_CUDA_API_VERSION
	.align		4
        /*0000*/ 	.byte	0x04, 0x37
        /*0002*/ 	.short	(.L_13 - .L_12)
.L_12:
        /*0004*/ 	.word	0x00000082


	//----- nvinfo : EIATTR_KPARAM_INFO
	.align		4
.L_13:
        /*0008*/ 	.byte	0x04, 0x17
        /*000a*/ 	.short	(.L_15 - .L_14)
.L_14:
        /*000c*/ 	.word	0x00000000
        /*0010*/ 	.short	0x0003
        /*0012*/ 	.short	0x0014
        /*0014*/ 	.byte	0x00, 0xf0, 0x11, 0x00


	//----- nvinfo : EIATTR_KPARAM_INFO
	.align		4
.L_15:
        /*0018*/ 	.byte	0x04, 0x17
        /*001a*/ 	.short	(.L_17 - .L_16)
.L_16:
        /*001c*/ 	.word	0x00000000
        /*0020*/ 	.short	0x0002
        /*0022*/ 	.short	0x0010
        /*0024*/ 	.byte	0x00, 0xf0, 0x11, 0x00


	//----- nvinfo : EIATTR_KPARAM_INFO
	.align		4
.L_17:
        /*0028*/ 	.byte	0x04, 0x17
        /*002a*/ 	.short	(.L_19 - .L_18)
.L_18:
        /*002c*/ 	.word	0x00000000
        /*0030*/ 	.short	0x0001
        /*0032*/ 	.short	0x0008
        /*0034*/ 	.byte	0x00, 0xf5, 0x21, 0x00


	//----- nvinfo : EIATTR_KPARAM_INFO
	.align		4
.L_19:
        /*0038*/ 	.byte	0x04, 0x17
        /*003a*/ 	.short	(.L_21 - .L_20)
.L_20:
        /*003c*/ 	.word	0x00000000
        /*0040*/ 	.short	0x0000
        /*0042*/ 	.short	0x0000
        /*0044*/ 	.byte	0x00, 0xf5, 0x21, 0x00


	//----- nvinfo : EIATTR_SPARSE_MMA_MASK
	.align		4
.L_21:
        /*0048*/ 	.byte	0x03, 0x50
        /*004a*/ 	.short	0x0000


	//----- nvinfo : EIATTR_MAXREG_COUNT
	.align		4
        /*004c*/ 	.byte	0x03, 0x1b
        /*004e*/ 	.short	0x00ff


	//----- nvinfo : EIATTR_MERCURY_ISA_VERSION
	.align		4
        /*0050*/ 	.byte	0x03, 0x5f
        /*0052*/ 	.short	0x0101


	//----- nvinfo : EIATTR_VRC_CTA_INIT_COUNT
	.align		4
        /*0054*/ 	.byte	0x02, 0x4a
	.zero		1
	.zero		1


	//----- nvinfo : EIATTR_EXIT_INSTR_OFFSETS
	.align		4
        /*0058*/ 	.byte	0x04, 0x1c
        /*005a*/ 	.short	(.L_23 - .L_22)


	//   ....[0]....
.L_22:
        /*005c*/ 	.word	0x00000070


	//   ....[1]....
        /*0060*/ 	.word	0x00000230


	//----- nvinfo : EIATTR_CBANK_PARAM_SIZE
	.align		4
.L_23:
        /*0064*/ 	.byte	0x03, 0x19
        /*0066*/ 	.short	0x0018


	//----- nvinfo : EIATTR_PARAM_CBANK
	.align		4
        /*0068*/ 	.byte	0x04, 0x0a
        /*006a*/ 	.short	(.L_25 - .L_24)
	.align		4
.L_24:
        /*006c*/ 	.word	index@(.nv.constant0._Z23broadcastAddBiasInplacePfPKfjj)
        /*0070*/ 	.short	0x0380
        /*0072*/ 	.short	0x0018


	//----- nvinfo : EIATTR_SW_WAR
	.align		4
.L_25:
        /*0074*/ 	.byte	0x04, 0x36
        /*0076*/ 	.short	(.L_27 - .L_26)
.L_26:
        /*0078*/ 	.word	0x00000008
.L_27:


//--------------------- .nv.info._Z15tensorExpansionPfPKffjj --------------------------
	.section	.nv.info._Z15tensorExpansionPfPKffjj,"",@"SHT_CUDA_INFO"
	.sectionflags	@""
	.align	4


	//----- nvinfo : EIATTR_CUDA_API_VERSION
	.align		4
        /*0000*/ 	.byte	0x04, 0x37
        /*0002*/ 	.short	(.L_29 - .L_28)
.L_28:
        /*0004*/ 	.word	0x00000082


	//----- nvinfo : EIATTR_KPARAM_INFO
	.align		4
.L_29:
        /*0008*/ 	.byte	0x04, 0x17
        /*000a*/ 	.short	(.L_31 - .L_30)
.L_30:
        /*000c*/ 	.word	0x00000000
        /*0010*/ 	.short	0x0004
        /*0012*/ 	.short	0x0018
        /*0014*/ 	.byte	0x00, 0xf0, 0x11, 0x00


	//----- nvinfo : EIATTR_KPARAM_INFO
	.align		4
.L_31:
        /*0018*/ 	.byte	0x04, 0x17
        /*001a*/ 	.short	(.L_33 - .L_32)
.L_32:
        /*001c*/ 	.word	0x00000000
        /*0020*/ 	.short	0x0003
        /*0022*/ 	.short	0x0014
        /*0024*/ 	.byte	0x00, 0xf0, 0x11, 0x00


	//----- nvinfo : EIATTR_KPARAM_INFO
	.align		4
.L_33:
        /*0028*/ 	.byte	0x04, 0x17
        /*002a*/ 	.short	(.L_35 - .L_34)
.L_34:
        /*002c*/ 	.word	0x00000000
        /*0030*/ 	.short	0x0002
        /*0032*/ 	.short	0x0010
        /*0034*/ 	.byte	0x00, 0xf0, 0x11, 0x00


	//----- nvinfo : EIATTR_KPARAM_INFO
	.align		4
.L_35:
        /*0038*/ 	.byte	0x04, 0x17
        /*003a*/ 	.short	(.L_37 - .L_36)
.L_36:
        /*003c*/ 	.word	0x00000000
        /*0040*/ 	.short	0x0001
        /*0042*/ 	.short	0x0008
        /*0044*/ 	.byte	0x00, 0xf5, 0x21, 0x00


	//----- nvinfo : EIATTR_KPARAM_INFO
	.align		4
.L_37:
        /*0048*/ 	.byte	0x04, 0x17
        /*004a*/ 	.short	(.L_39 - .L_38)
.L_38:
        /*004c*/ 	.word	0x00000000
        /*0050*/ 	.short	0x0000
        /*0052*/ 	.short	0x0000
        /*0054*/ 	.byte	0x00, 0xf5, 0x21, 0x00


	//----- nvinfo : EIATTR_SPARSE_MMA_MASK
	.align		4
.L_39:
        /*0058*/ 	.byte	0x03, 0x50
        /*005a*/ 	.short	0x0000


	//----- nvinfo : EIATTR_MAXREG_COUNT
	.align		4
        /*005c*/ 	.byte	0x03, 0x1b
        /*005e*/ 	.short	0x00ff


	//----- nvinfo : EIATTR_MERCURY_ISA_VERSION
	.align		4
        /*0060*/ 	.byte	0x03, 0x5f
        /*0062*/ 	.short	0x0101


	//----- nvinfo : EIATTR_VRC_CTA_INIT_COUNT
	.align		4
        /*0064*/ 	.byte	0x02, 0x4a
	.zero		1
	.zero		1


	//----- nvinfo : EIATTR_EXIT_INSTR_OFFSETS
	.align		4
        /*0068*/ 	.byte	0x04, 0x1c
        /*006a*/ 	.short	(.L_41 - .L_40)


	//   ....[0]....
.L_40:
        /*006c*/ 	.word	0x00000070


	//   ....[1]....
        /*0070*/ 	.word	0x00000240


	//----- nvinfo : EIATTR_CBANK_PARAM_SIZE
	.align		4
.L_41:
        /*0074*/ 	.byte	0x03, 0x19
        /*0076*/ 	.short	0x001c


	//----- nvinfo : EIATTR_PARAM_CBANK
	.align		4
        /*0078*/ 	.byte	0x04, 0x0a
        /*007a*/ 	.short	(.L_43 - .L_42)
	.align		4
.L_42:
        /*007c*/ 	.word	index@(.nv.constant0._Z15tensorExpansionPfPKffjj)
        /*0080*/ 	.short	0x0380
        /*0082*/ 	.short	0x001c


	//----- nvinfo : EIATTR_SW_WAR
	.align		4
.L_43:
        /*0084*/ 	.byte	0x04, 0x36
        /*0086*/ 	.short	(.L_45 - .L_44)
.L_44:
        /*0088*/ 	.word	0x00000008
.L_45:


//--------------------- .nv.callgraph             --------------------------
	.section	.nv.callgraph,"",@"SHT_CUDA_CALLGRAPH"
	.align	4
	.sectionentsize	8
	.align		4
        /*0000*/ 	.word	0x00000000
	.align		4
        /*0004*/ 	.word	0xffffffff
	.align		4
        /*0008*/ 	.word	0x00000000
	.align		4
        /*000c*/ 	.word	0xfffffffe
	.align		4
        /*0010*/ 	.word	0x00000000
	.align		4
        /*0014*/ 	.word	0xfffffffd
	.align		4
        /*0018*/ 	.word	0x00000000
	.align		4
        /*001c*/ 	.word	0xfffffffc


//--------------------- .text._Z23broadcastAddBiasInplacePfPKfjj --------------------------
	.section	.text._Z23broadcastAddBiasInplacePfPKfjj,"ax",@progbits
	.align	128
        .global         _Z23broadcastAddBiasInplacePfPKfjj
        .type           _Z23broadcastAddBiasInplacePfPKfjj,@function
        .size           _Z23broadcastAddBiasInplacePfPKfjj,(.L_x_2 - _Z23broadcastAddBiasInplacePfPKfjj)
        .other          _Z23broadcastAddBiasInplacePfPKfjj,@"STO_CUDA_ENTRY STV_DEFAULT"
_Z23broadcastAddBiasInplacePfPKfjj:
.text._Z23broadcastAddBiasInplacePfPKfjj:
[----:B------:R-:W-:Y:S01]  /*0000*/  LDC R1, c[0x0][0x37c] ;  /* 0x0000df00ff017b82 */ /* 0x000fe20000000800 */
[----:B------:R-:W0:Y:S07]  /*0010*/  S2R R0, SR_TID.X ;  /* 0x0000000000007919 */ /* 0x000e2e0000002100 */
[----:B------:R-:W0:Y:S01]  /*0020*/  S2UR UR4, SR_CTAID.X ;  /* 0x00000000000479c3 */ /* 0x000e220000002500 */
[----:B------:R-:W1:Y:S07]  /*0030*/  LDCU UR5, c[0x0][0x394] ;  /* 0x00007280ff0577ac */ /* 0x000e6e0008000800 */
[----:B------:R-:W0:Y:S02]  /*0040*/  LDC R7, c[0x0][0x360] ;  /* 0x0000d800ff077b82 */ /* 0x000e240000000800 */
[----:B0-----:R-:W-:-:S05]  /*0050*/  IMAD R7, R7, UR4, R0 ;  /* 0x0000000407077c24 */ /* 0x001fca000f8e0200 */
[----:B-1----:R-:W-:-:S13]  /*0060*/  ISETP.GE.U32.AND P0, PT, R7, UR5, PT ;  /* 0x0000000507007c0c */ /* 0x002fda000bf06070 */
[----:B------:R-:W-:Y:S05]  /*0070*/  @P0 EXIT ;  /* 0x000000000000094d */ /* 0x000fea0003800000 */
[----:B------:R-:W0:Y:S01]  /*0080*/  LDCU UR6, c[0x0][0x390] ;  /* 0x00007200ff0677ac */ /* 0x000e220008000800 */
[----:B------:R-:W1:Y:S01]  /*0090*/  LDCU.64 UR4, c[0x0][0x358] ;  /* 0x00006b00ff0477ac */ /* 0x000e620008000a00 */
[----:B0-----:R-:W0:Y:S01]  /*00a0*/  I2F.U32.RP R0, UR6 ;  /* 0x0000000600007d06 */ /* 0x001e220008209000 */
[----:B------:R-:W-:-:S07]  /*00b0*/  ISETP.NE.U32.AND P1, PT, RZ, UR6, PT ;  /* 0x00000006ff007c0c */ /* 0x000fce000bf25070 */
[----:B0-----:R-:W0:Y:S02]  /*00c0*/  MUFU.RCP R0, R0 ;  /* 0x0000000000007308 */ /* 0x001e240000001000 */
[----:B0-----:R-:W-:-:S06]  /*00d0*/  IADD3 R2, PT, PT, R0, 0xffffffe, RZ ;  /* 0x0ffffffe00027810 */ /* 0x001fcc0007ffe0ff */
[----:B------:R0:W2:Y:S02]  /*00e0*/  F2I.FTZ.U32.TRUNC.NTZ R3, R2 ;  /* 0x0000000200037305 */ /* 0x0000a4000021f000 */
[----:B0-----:R-:W-:Y:S01]  /*00f0*/  HFMA2 R2, -RZ, RZ, 0, 0 ;  /* 0x00000000ff027431 */ /* 0x001fe200000001ff */
[----:B--2---:R-:W-:-:S05]  /*0100*/  IADD3 R5, PT, PT, RZ, -R3, RZ ;  /* 0x80000003ff057210 */ /* 0x004fca0007ffe0ff */
[----:B------:R-:W-:-:S04]  /*0110*/  IMAD R5, R5, UR6, RZ ;  /* 0x0000000605057c24 */ /* 0x000fc8000f8e02ff */
[----:B------:R-:W-:Y:S02]  /*0120*/  IMAD.HI.U32 R4, R3, R5, R2 ;  /* 0x0000000503047227 */ /* 0x000fe400078e0002 */
[----:B------:R-:W0:Y:S04]  /*0130*/  LDC.64 R2, c[0x0][0x388] ;  /* 0x0000e200ff027b82 */ /* 0x000e280000000a00 */
[----:B------:R-:W-:-:S05]  /*0140*/  IMAD.HI.U32 R4, R4, R7, RZ ;  /* 0x0000000704047227 */ /* 0x000fca00078e00ff */
[----:B------:R-:W-:-:S05]  /*0150*/  IADD3 R4, PT, PT, -R4, RZ, RZ ;  /* 0x000000ff04047210 */ /* 0x000fca0007ffe1ff */
[----:B------:R-:W-:Y:S02]  /*0160*/  IMAD R9, R4, UR6, R7 ;  /* 0x0000000604097c24 */ /* 0x000fe4000f8e0207 */
[----:B------:R-:W2:Y:S03]  /*0170*/  LDC.64 R4, c[0x0][0x380] ;  /* 0x0000e000ff047b82 */ /* 0x000ea60000000a00 */
[----:B------:R-:W-:-:S13]  /*0180*/  ISETP.GE.U32.AND P0, PT, R9, UR6, PT ;  /* 0x0000000609007c0c */ /* 0x000fda000bf06070 */
[----:B------:R-:W-:-:S04]  /*0190*/  @P0 IADD3 R9, PT, PT, R9, -UR6, RZ ;  /* 0x8000000609090c10 */ /* 0x000fc8000fffe0ff */
[----:B------:R-:W-:Y:S01]  /*01a0*/  ISETP.GE.U32.AND P0, PT, R9, UR6, PT ;  /* 0x0000000609007c0c */ /* 0x000fe2000bf06070 */
[----:B--2---:R-:W-:-:S05]  /*01b0*/  IMAD.WIDE.U32 R4, R7, 0x4, R4 ;  /* 0x0000000407047825 */ /* 0x004fca00078e0004 */
[----:B-1----:R-:W2:Y:S07]  /*01c0*/  LDG.E R7, desc[UR4][R4.64] ;  /* 0x0000000404077981 */ /* 0x002eae000c1e1900 */
[----:B------:R-:W-:Y:S02]  /*01d0*/  @P0 IADD3 R9, PT, PT, R9, -UR6, RZ ;  /* 0x8000000609090c10 */ /* 0x000fe4000fffe0ff */
[----:B------:R-:W-:-:S05]  /*01e0*/  @!P1 LOP3.LUT R9, RZ, UR6, RZ, 0x33, !PT ;  /* 0x00000006ff099c12 */ /* 0x000fca000f8e33ff */
[----:B0-----:R-:W-:-:S06]  /*01f0*/  IMAD.WIDE.U32 R2, R9, 0x4, R2 ;  /* 0x0000000409027825 */ /* 0x001fcc00078e0002 */
[----:B------:R-:W2:Y:S02]  /*0200*/  LDG.E.CONSTANT R2, desc[UR4][R2.64] ;  /* 0x0000000402027981 */ /* 0x000ea4000c1e9900 */
[----:B--2---:R-:W-:-:S05]  /*0210*/  FADD R7, R2, R7 ;  /* 0x0000000702077221 */ /* 0x004fca0000000000 */
[----:B------:R-:W-:Y:S01]  /*0220*/  STG.E desc[UR4][R4.64], R7 ;  /* 0x0000000704007986 */ /* 0x000fe2000c101904 */
[----:B------:R-:W-:Y:S05]  /*0230*/  EXIT ;  /* 0x000000000000794d */ /* 0x000fea0003800000 */
.L_x_0:
[----:B------:R-:W-:-:S00]  /*0240*/  BRA `(.L_x_0) ;  /* 0xfffffffc00fc7947 */ /* 0x000fc0000383ffff */
[----:B------:R-:W-:-:S00]  /*0250*/  NOP ;  /* 0x0000000000007918 */ /* 0x000fc00000000000 */
        /* <DEDUP_REMOVED lines=10> */
.L_x_2:


//--------------------- .text._Z15tensorExpansionPfPKffjj --------------------------
	.section	.text._Z15tensorExpansionPfPKffjj,"ax",@progbits
	.align	128
        .global         _Z15tensorExpansionPfPKffjj
        .type           _Z15tensorExpansionPfPKffjj,@function
        .size           _Z15tensorExpansionPfPKffjj,(.L_x_3 - _Z15tensorExpansionPfPKffjj)
        .other          _Z15tensorExpansionPfPKffjj,@"STO_CUDA_ENTRY STV_DEFAULT"
_Z15tensorExpansionPfPKffjj:
.text._Z15tensorExpansionPfPKffjj:
        /* <DEDUP_REMOVED lines=15> */
[----:B0-----:R-:W-:Y:S01]  /*00f0*/  IMAD.MOV.U32 R2, RZ, RZ, RZ ;  /* 0x000000ffff027224 */ /* 0x001fe200078e00ff */
[----:B--2---:R-:W-:-:S05]  /*0100*/  IADD3 R5, PT, PT, RZ, -R3, RZ ;  /* 0x80000003ff057210 */ /* 0x004fca0007ffe0ff */
[----:B------:R-:W-:-:S04]  /*0110*/  IMAD R5, R5, UR6, RZ ;  /* 0x0000000605057c24 */ /* 0x000fc8000f8e02ff */
[----:B------:R-:W-:Y:S02]  /*0120*/  IMAD.HI.U32 R4, R3, R5, R2 ;  /* 0x0000000503047227 */ /* 0x000fe400078e0002 */
[----:B------:R-:W0:Y:S04]  /*0130*/  LDC.64 R2, c[0x0][0x388] ;  /* 0x0000e200ff027b82 */ /* 0x000e280000000a00 */
[----:B------:R-:W-:-:S05]  /*0140*/  IMAD.HI.U32 R5, R4, R7, RZ ;  /* 0x0000000704057227 */ /* 0x000fca00078e00ff */
[----:B------:R-:W-:-:S05]  /*0150*/  IADD3 R4, PT, PT, -R5, RZ, RZ ;  /* 0x000000ff05047210 */ /* 0x000fca0007ffe1ff */
[----:B------:R-:W-:-:S05]  /*0160*/  IMAD R4, R4, UR6, R7 ;  /* 0x0000000604047c24 */ /* 0x000fca000f8e0207 */
[----:B------:R-:W-:-:S13]  /*0170*/  ISETP.GE.U32.AND P0, PT, R4, UR6, PT ;  /* 0x0000000604007c0c */ /* 0x000fda000bf06070 */
[----:B------:R-:W-:Y:S01]  /*0180*/  @P0 VIADD R4, R4, -UR6 ;  /* 0x8000000604040c36 */ /* 0x000fe20008000000 */
[----:B------:R-:W-:-:S04]  /*0190*/  @P0 IADD3 R5, PT, PT, R5, 0x1, RZ ;  /* 0x0000000105050810 */ /* 0x000fc80007ffe0ff */
[----:B------:R-:W-:-:S13]  /*01a0*/  ISETP.GE.U32.AND P1, PT, R4, UR6, PT ;  /* 0x0000000604007c0c */ /* 0x000fda000bf26070 */
[----:B------:R-:W-:Y:S02]  /*01b0*/  @P1 IADD3 R5, PT, PT, R5, 0x1, RZ ;  /* 0x0000000105051810 */ /* 0x000fe40007ffe0ff */
[----:B------:R-:W-:Y:S01]  /*01c0*/  @!P2 LOP3.LUT R5, RZ, UR6, RZ, 0x33, !PT ;  /* 0x00000006ff05ac12 */ /* 0x000fe2000f8e33ff */
[----:B------:R-:W2:Y:S04]  /*01d0*/  LDCU UR6, c[0x0][0x390] ;  /* 0x00007200ff0677ac */ /* 0x000ea80008000800 */
[----:B0-----:R-:W-:Y:S02]  /*01e0*/  IMAD.WIDE.U32 R2, R5, 0x4, R2 ;  /* 0x0000000405027825 */ /* 0x001fe400078e0002 */
[----:B------:R-:W0:Y:S04]  /*01f0*/  LDC.64 R4, c[0x0][0x380] ;  /* 0x0000e000ff047b82 */ /* 0x000e280000000a00 */
[----:B-1----:R-:W2:Y:S01]  /*0200*/  LDG.E.CONSTANT R2, desc[UR4][R2.64] ;  /* 0x0000000402027981 */ /* 0x002ea2000c1e9900 */
[----:B0-----:R-:W-:-:S04]  /*0210*/  IMAD.WIDE.U32 R4, R7, 0x4, R4 ;  /* 0x0000000407047825 */ /* 0x001fc800078e0004 */
[----:B--2---:R-:W-:-:S05]  /*0220*/  FMUL R7, R2, UR6 ;  /* 0x0000000602077c20 */ /* 0x004fca0008400000 */
[----:B------:R-:W-:Y:S01]  /*0230*/  STG.E desc[UR4][R4.64], R7 ;  /* 0x0000000704007986 */ /* 0x000fe2000c101904 */
[----:B------:R-:W-:Y:S05]  /*0240*/  EXIT ;  /* 0x000000000000794d */ /* 0x000fea0003800000 */
.L_x_1:
        /* <DEDUP_REMOVED lines=11> */
.L_x_3:


//--------------------- .nv.shared.reserved.0     --------------------------
	.section	.nv.shared.reserved.0,"aw",@nobits
	.weak		__nv_reservedSMEM_offset_0_alias
	.size		__nv_reservedSMEM_offset_0_alias, 0, 64
	.other		__nv_reservedSMEM_offset_0_alias,@"STO_CUDA_RESERVED_SHARED STV_DEFAULT"
__nv_reservedSMEM_offset_0_alias:
	.zero		0
	.zero		64


//--------------------- .nv.constant0._Z23broadcastAddBiasInplacePfPKfjj --------------------------
	.section	.nv.constant0._Z23broadcastAddBiasInplacePfPKfjj,"a",@progbits
	.sectionflags	@""
	.align	4
.nv.constant0._Z23broadcastAddBiasInplacePfPKfjj:
	.zero		920


//--------------------- .nv.constant0._Z15tensorExpansionPfPKffjj --------------------------
	.section	.nv.constant0._Z15tensorExpansionPfPKffjj,"a",@progbits
	.sectionflags	@""
	.align	4
.nv.constant0._Z15tensorExpansionPfPKffjj:
	.zero		924


//--------------------- SYMBOLS --------------------------

	.type		.nv.reservedSmem.offset0,@object
	.size		.nv.reservedSmem.offset0,0x4
